//
// Generated by NVIDIA NVVM Compiler
//
// Compiler Build ID: CL-36424714
// Cuda compilation tools, release 13.0, V13.0.88
// Based on NVVM 20.0.0
//

.version 9.0
.target sm_100
.address_size 64

	// .globl	_Z14heptaMatrixMul12sparseMatrixPfS0_
// _ZZ23heptaMatrixMulSharedMem12sparseMatrixPfS0_E2Xc has been demoted

.visible .entry _Z14heptaMatrixMul12sparseMatrixPfS0_(
	.param .align 8 .b8 _Z14heptaMatrixMul12sparseMatrixPfS0__param_0[56],
	.param .u64 .ptr .align 1 _Z14heptaMatrixMul12sparseMatrixPfS0__param_1,
	.param .u64 .ptr .align 1 _Z14heptaMatrixMul12sparseMatrixPfS0__param_2
)
{
	.reg .b32 	%r<5>;
	.reg .b32 	%f<22>;
	.reg .b64 	%rd<29>;

	ld.param.u64 	%rd1, [_Z14heptaMatrixMul12sparseMatrixPfS0__param_0+48];
	ld.param.u64 	%rd2, [_Z14heptaMatrixMul12sparseMatrixPfS0__param_0+40];
	ld.param.u64 	%rd3, [_Z14heptaMatrixMul12sparseMatrixPfS0__param_0+32];
	ld.param.u64 	%rd4, [_Z14heptaMatrixMul12sparseMatrixPfS0__param_0+24];
	ld.param.u64 	%rd5, [_Z14heptaMatrixMul12sparseMatrixPfS0__param_0+16];
	ld.param.u64 	%rd6, [_Z14heptaMatrixMul12sparseMatrixPfS0__param_0+8];
	ld.param.u64 	%rd7, [_Z14heptaMatrixMul12sparseMatrixPfS0__param_0];
	ld.param.u64 	%rd8, [_Z14heptaMatrixMul12sparseMatrixPfS0__param_1];
	ld.param.u64 	%rd9, [_Z14heptaMatrixMul12sparseMatrixPfS0__param_2];
	cvta.to.global.u64 	%rd10, %rd9;
	cvta.to.global.u64 	%rd11, %rd8;
	cvta.to.global.u64 	%rd12, %rd7;
	cvta.to.global.u64 	%rd13, %rd6;
	cvta.to.global.u64 	%rd14, %rd5;
	cvta.to.global.u64 	%rd15, %rd4;
	cvta.to.global.u64 	%rd16, %rd3;
	cvta.to.global.u64 	%rd17, %rd2;
	cvta.to.global.u64 	%rd18, %rd1;
	mov.u32 	%r1, %ctaid.x;
	mov.u32 	%r2, %ntid.x;
	mov.u32 	%r3, %tid.x;
	mad.lo.s32 	%r4, %r1, %r2, %r3;
	mul.wide.s32 	%rd19, %r4, 4;
	add.s64 	%rd20, %rd18, %rd19;
	ld.global.f32 	%f1, [%rd20];
	add.s64 	%rd21, %rd11, %rd19;
	ld.global.f32 	%f2, [%rd21];
	add.s64 	%rd22, %rd17, %rd19;
	ld.global.f32 	%f3, [%rd22];
	ld.global.f32 	%f4, [%rd21+20];
	mul.f32 	%f5, %f3, %f4;
	fma.rn.f32 	%f6, %f1, %f2, %f5;
	add.s64 	%rd23, %rd16, %rd19;
	ld.global.f32 	%f7, [%rd23];
	ld.global.f32 	%f8, [%rd21+24];
	fma.rn.f32 	%f9, %f7, %f8, %f6;
	add.s64 	%rd24, %rd15, %rd19;
	ld.global.f32 	%f10, [%rd24];
	ld.global.f32 	%f11, [%rd21+28];
	fma.rn.f32 	%f12, %f10, %f11, %f9;
	add.s64 	%rd25, %rd14, %rd19;
	ld.global.f32 	%f13, [%rd25];
	ld.global.f32 	%f14, [%rd21+32];
	fma.rn.f32 	%f15, %f13, %f14, %f12;
	add.s64 	%rd26, %rd13, %rd19;
	ld.global.f32 	%f16, [%rd26];
	ld.global.f32 	%f17, [%rd21+36];
	fma.rn.f32 	%f18, %f16, %f17, %f15;
	add.s64 	%rd27, %rd12, %rd19;
	ld.global.f32 	%f19, [%rd27];
	ld.global.f32 	%f20, [%rd21+56];
	fma.rn.f32 	%f21, %f19, %f20, %f18;
	add.s64 	%rd28, %rd10, %rd19;
	st.global.f32 	[%rd28], %f21;
	ret;

}
	// .globl	_Z23heptaMatrixMulSharedMem12sparseMatrixPfS0_
.visible .entry _Z23heptaMatrixMulSharedMem12sparseMatrixPfS0_(
	.param .align 8 .b8 _Z23heptaMatrixMulSharedMem12sparseMatrixPfS0__param_0[56],
	.param .u64 .ptr .align 1 _Z23heptaMatrixMulSharedMem12sparseMatrixPfS0__param_1,
	.param .u64 .ptr .align 1 _Z23heptaMatrixMulSharedMem12sparseMatrixPfS0__param_2
)
{
	.reg .pred 	%p<3>;
	.reg .b32 	%r<23>;
	.reg .b32 	%f<23>;
	.reg .b64 	%rd<30>;
	// demoted variable
	.shared .align 4 .b8 _ZZ23heptaMatrixMulSharedMem12sparseMatrixPfS0_E2Xc[4156];
	ld.param.u64 	%rd8, [_Z23heptaMatrixMulSharedMem12sparseMatrixPfS0__param_0+48];
	ld.param.u64 	%rd7, [_Z23heptaMatrixMulSharedMem12sparseMatrixPfS0__param_0+40];
	ld.param.u64 	%rd6, [_Z23heptaMatrixMulSharedMem12sparseMatrixPfS0__param_0+32];
	ld.param.u64 	%rd5, [_Z23heptaMatrixMulSharedMem12sparseMatrixPfS0__param_0+24];
	ld.param.u64 	%rd4, [_Z23heptaMatrixMulSharedMem12sparseMatrixPfS0__param_0+16];
	ld.param.u64 	%rd3, [_Z23heptaMatrixMulSharedMem12sparseMatrixPfS0__param_0+8];
	ld.param.u64 	%rd2, [_Z23heptaMatrixMulSharedMem12sparseMatrixPfS0__param_0];
	ld.param.u64 	%rd9, [_Z23heptaMatrixMulSharedMem12sparseMatrixPfS0__param_1];
	ld.param.u64 	%rd10, [_Z23heptaMatrixMulSharedMem12sparseMatrixPfS0__param_2];
	mov.u32 	%r13, %ctaid.x;
	mov.u32 	%r1, %ntid.x;
	mov.u32 	%r2, %tid.x;
	mad.lo.s32 	%r3, %r13, %r1, %r2;
	add.s32 	%r14, %r1, 15;
	setp.ge.u32 	%p1, %r2, %r14;
	@%p1 bra 	$L__BB1_3;
	sub.s32 	%r22, %r2, %r1;
	shl.b32 	%r15, %r2, 2;
	mov.u32 	%r16, _ZZ23heptaMatrixMulSharedMem12sparseMatrixPfS0_E2Xc;
	add.s32 	%r21, %r16, %r15;
	shl.b32 	%r6, %r1, 2;
	cvta.to.global.u64 	%rd1, %rd9;
	mov.u32 	%r20, %r3;
$L__BB1_2:
	mul.wide.u32 	%rd11, %r20, 4;
	add.s64 	%rd12, %rd1, %rd11;
	ld.global.f32 	%f1, [%rd12];
	st.shared.f32 	[%r21], %f1;
	add.s32 	%r22, %r22, %r1;
	add.s32 	%r21, %r21, %r6;
	add.s32 	%r20, %r20, %r1;
	setp.lt.u32 	%p2, %r22, 15;
	@%p2 bra 	$L__BB1_2;
$L__BB1_3:
	cvta.to.global.u64 	%rd13, %rd8;
	cvta.to.global.u64 	%rd14, %rd7;
	cvta.to.global.u64 	%rd15, %rd6;
	cvta.to.global.u64 	%rd16, %rd5;
	cvta.to.global.u64 	%rd17, %rd4;
	cvta.to.global.u64 	%rd18, %rd3;
	cvta.to.global.u64 	%rd19, %rd2;
	cvta.to.global.u64 	%rd20, %rd10;
	bar.sync 	0;
	mul.wide.s32 	%rd21, %r3, 4;
	add.s64 	%rd22, %rd13, %rd21;
	ld.global.f32 	%f2, [%rd22];
	shl.b32 	%r17, %r2, 2;
	mov.u32 	%r18, _ZZ23heptaMatrixMulSharedMem12sparseMatrixPfS0_E2Xc;
	add.s32 	%r19, %r18, %r17;
	ld.shared.f32 	%f3, [%r19];
	add.s64 	%rd23, %rd14, %rd21;
	ld.global.f32 	%f4, [%rd23];
	ld.shared.f32 	%f5, [%r19+20];
	mul.f32 	%f6, %f4, %f5;
	fma.rn.f32 	%f7, %f2, %f3, %f6;
	add.s64 	%rd24, %rd15, %rd21;
	ld.global.f32 	%f8, [%rd24];
	ld.shared.f32 	%f9, [%r19+24];
	fma.rn.f32 	%f10, %f8, %f9, %f7;
	add.s64 	%rd25, %rd16, %rd21;
	ld.global.f32 	%f11, [%rd25];
	ld.shared.f32 	%f12, [%r19+28];
	fma.rn.f32 	%f13, %f11, %f12, %f10;
	add.s64 	%rd26, %rd17, %rd21;
	ld.global.f32 	%f14, [%rd26];
	ld.shared.f32 	%f15, [%r19+32];
	fma.rn.f32 	%f16, %f14, %f15, %f13;
	add.s64 	%rd27, %rd18, %rd21;
	ld.global.f32 	%f17, [%rd27];
	ld.shared.f32 	%f18, [%r19+36];
	fma.rn.f32 	%f19, %f17, %f18, %f16;
	add.s64 	%rd28, %rd19, %rd21;
	ld.global.f32 	%f20, [%rd28];
	ld.shared.f32 	%f21, [%r19+56];
	fma.rn.f32 	%f22, %f20, %f21, %f19;
	add.s64 	%rd29, %rd20, %rd21;
	st.global.f32 	[%rd29], %f22;
	ret;

}


// ===== COMPILED SASS (sm_100) =====

	.target	sm_100

	.elftype	@"ET_EXEC"


//--------------------- .note.nv.tkinfo           --------------------------
	.section	.note.nv.tkinfo,"",@"SHT_NOTE"
	.sectionflags	@"SHF_NOTE_NV_TKINFO"
	.tkinfo
        /*0018*/ 	.word	0x00000002
        /*0030*/ 	.string	""
        /*0030*/ 	.string	"ptxas"
        /*0030*/ 	.string	"Cuda compilation tools, release 13.0, V13.0.88"
        /*0030*/ 	.string	"Build cuda_13.0.r13.0/compiler.36424714_0"
        /*0030*/ 	.string	"-arch sm_100 -m 64 "



//--------------------- .note.nv.cuinfo           --------------------------
	.section	.note.nv.cuinfo,"",@"SHT_NOTE"
	.sectionflags	@"SHF_NOTE_NV_CUINFO"
        /*0018*/ 	.short	0x0002
        /*001a*/ 	.short	0x0064
        /*001c*/ 	.short	0x0082
	.zero		2


//--------------------- .nv.info                  --------------------------
	.section	.nv.info,"",@"SHT_CUDA_INFO"
	.align	4


	//----- nvinfo : EIATTR_REGCOUNT
	.align		4
        /*0000*/ 	.byte	0x04, 0x2f
        /*0002*/ 	.short	(.L_1 - .L_0)
	.align		4
.L_0:
        /*0004*/ 	.word	index@(_Z14heptaMatrixMul12sparseMatrixPfS0_)
        /*0008*/ 	.word	0x0000001e


	//----- nvinfo : EIATTR_FRAME_SIZE
	.align		4
.L_1:
        /*000c*/ 	.byte	0x04, 0x11
        /*000e*/ 	.short	(.L_3 - .L_2)
	.align		4
.L_2:
        /*0010*/ 	.word	index@(_Z14heptaMatrixMul12sparseMatrixPfS0_)
        /*0014*/ 	.word	0x00000000


	//----- nvinfo : EIATTR_REGCOUNT
	.align		4
.L_3:
        /*0018*/ 	.byte	0x04, 0x2f
        /*001a*/ 	.short	(.L_5 - .L_4)
	.align		4
.L_4:
        /*001c*/ 	.word	index@(_Z23heptaMatrixMulSharedMem12sparseMatrixPfS0_)
        /*0020*/ 	.word	0x0000001c


	//----- nvinfo : EIATTR_FRAME_SIZE
	.align		4
.L_5:
        /*0024*/ 	.byte	0x04, 0x11
        /*0026*/ 	.short	(.L_7 - .L_6)
	.align		4
.L_6:
        /*0028*/ 	.word	index@(_Z23heptaMatrixMulSharedMem12sparseMatrixPfS0_)
        /*002c*/ 	.word	0x00000000


	//----- nvinfo : EIATTR_MIN_STACK_SIZE
	.align		4
.L_7:
        /*0030*/ 	.byte	0x04, 0x12
        /*0032*/ 	.short	(.L_9 - .L_8)
	.align		4
.L_8:
        /*0034*/ 	.word	index@(_Z23heptaMatrixMulSharedMem12sparseMatrixPfS0_)
        /*0038*/ 	.word	0x00000000


	//----- nvinfo : EIATTR_MIN_STACK_SIZE
	.align		4
.L_9:
        /*003c*/ 	.byte	0x04, 0x12
        /*003e*/ 	.short	(.L_11 - .L_10)
	.align		4
.L_10:
        /*0040*/ 	.word	index@(_Z14heptaMatrixMul12sparseMatrixPfS0_)
        /*0044*/ 	.word	0x00000000
.L_11:


//--------------------- .nv.compat                --------------------------
	.section	.nv.compat,"",@"SHT_CUDA_COMPAT_INFO"
	.align	4
        /*0000*/ 	.byte	0x02, 0x09, 0x00, 0x00, 0x02, 0x02, 0x01, 0x00, 0x02, 0x05, 0x05, 0x00, 0x03, 0x07, 0x01, 0x01
        /*0010*/ 	.byte	0x02, 0x03, 0x00, 0x00, 0x02, 0x06, 0x01, 0x00, 0x04, 0x0b, 0x08, 0x00, 0x09, 0x00, 0x00, 0x00
        /*0020*/ 	.byte	0x00, 0x00, 0x00, 0x00


//--------------------- .nv.info._Z23heptaMatrixMulSharedMem12sparseMatrixPfS0_ --------------------------
	.section	.nv.info._Z23heptaMatrixMulSharedMem12sparseMatrixPfS0_,"",@"SHT_CUDA_INFO"
	.sectionflags	@""
	.align	4


	//----- nvinfo : EIATTR_CUDA_API_VERSION
	.align		4
        /*0000*/ 	.byte	0x04, 0x37
        /*0002*/ 	.short	(.L_13 - .L_12)
.L_12:
        /*0004*/ 	.word	0x00000082


	//----- nvinfo : EIATTR_KPARAM_INFO
	.align		4
.L_13:
        /*0008*/ 	.byte	0x04, 0x17
        /*000a*/ 	.short	(.L_15 - .L_14)
.L_14:
        /*000c*/ 	.word	0x00000000
        /*0010*/ 	.short	0x0002
        /*0012*/ 	.short	0x0040
        /*0014*/ 	.byte	0x00, 0xf5, 0x21, 0x00


	//----- nvinfo : EIATTR_KPARAM_INFO
	.align		4
.L_15:
        /*0018*/ 	.byte	0x04, 0x17
        /*001a*/ 	.short	(.L_17 - .L_16)
.L_16:
        /*001c*/ 	.word	0x00000000
        /*0020*/ 	.short	0x0001
        /*0022*/ 	.short	0x0038
        /*0024*/ 	.byte	0x00, 0xf5, 0x21, 0x00


	//----- nvinfo : EIATTR_KPARAM_INFO
	.align		4
.L_17:
        /*0028*/ 	.byte	0x04, 0x17
        /*002a*/ 	.short	(.L_19 - .L_18)
.L_18:
        /*002c*/ 	.word	0x00000000
        /*0030*/ 	.short	0x0000
        /*0032*/ 	.short	0x0000
        /*0034*/ 	.byte	0x00, 0xf0, 0xe1, 0x00


	//----- nvinfo : EIATTR_SPARSE_MMA_MASK
	.align		4
.L_19:
        /*0038*/ 	.byte	0x03, 0x50
        /*003a*/ 	.short	0x0000


	//----- nvinfo : EIATTR_MAXREG_COUNT
	.align		4
        /*003c*/ 	.byte	0x03, 0x1b
        /*003e*/ 	.short	0x00ff


	//----- nvinfo : EIATTR_NUM_BARRIERS
	.align		4
        /*0040*/ 	.byte	0x02, 0x4c
        /*0042*/ 	.byte	0x01
	.zero		1


	//----- nvinfo : EIATTR_MERCURY_ISA_VERSION
	.align		4
        /*0044*/ 	.byte	0x03, 0x5f
        /*0046*/ 	.short	0x0101


	//----- nvinfo : EIATTR_VRC_CTA_INIT_COUNT
	.align		4
        /*0048*/ 	.byte	0x02, 0x4a
	.zero		1
	.zero		1


	//----- nvinfo : EIATTR_EXIT_INSTR_OFFSETS
	.align		4
        /*004c*/ 	.byte	0x04, 0x1c
        /*004e*/ 	.short	(.L_21 - .L_20)


	//   ....[0]....
.L_20:
        /*0050*/ 	.word	0x00000450


	//----- nvinfo : EIATTR_CRS_STACK_SIZE
	.align		4
.L_21:
        /*0054*/ 	.byte	0x04, 0x1e
        /*0056*/ 	.short	(.L_23 - .L_22)
.L_22:
        /*0058*/ 	.word	0x00000000


	//----- nvinfo : EIATTR_CBANK_PARAM_SIZE
	.align		4
.L_23:
        /*005c*/ 	.byte	0x03, 0x19
        /*005e*/ 	.short	0x0048


	//----- nvinfo : EIATTR_PARAM_CBANK
	.align		4
        /*0060*/ 	.byte	0x04, 0x0a
        /*0062*/ 	.short	(.L_25 - .L_24)
	.align		4
.L_24:
        /*0064*/ 	.word	index@(.nv.constant0._Z23heptaMatrixMulSharedMem12sparseMatrixPfS0_)
        /*0068*/ 	.short	0x0380
        /*006a*/ 	.short	0x0048


	//----- nvinfo : EIATTR_SW_WAR
	.align		4
.L_25:
        /*006c*/ 	.byte	0x04, 0x36
        /*006e*/ 	.short	(.L_27 - .L_26)
.L_26:
        /*0070*/ 	.word	0x00000008
.L_27:


//--------------------- .nv.info._Z14heptaMatrixMul12sparseMatrixPfS0_ --------------------------
	.section	.nv.info._Z14heptaMatrixMul12sparseMatrixPfS0_,"",@"SHT_CUDA_INFO"
	.sectionflags	@""
	.align	4


	//----- nvinfo : EIATTR_CUDA_API_VERSION
	.align		4
        /*0000*/ 	.byte	0x04, 0x37
        /*0002*/ 	.short	(.L_29 - .L_28)
.L_28:
        /*0004*/ 	.word	0x00000082


	//----- nvinfo : EIATTR_KPARAM_INFO
	.align		4
.L_29:
        /*0008*/ 	.byte	0x04, 0x17
        /*000a*/ 	.short	(.L_31 - .L_30)
.L_30:
        /*000c*/ 	.word	0x00000000
        /*0010*/ 	.short	0x0002
        /*0012*/ 	.short	0x0040
        /*0014*/ 	.byte	0x00, 0xf5, 0x21, 0x00


	//----- nvinfo : EIATTR_KPARAM_INFO
	.align		4
.L_31:
        /*0018*/ 	.byte	0x04, 0x17
        /*001a*/ 	.short	(.L_33 - .L_32)
.L_32:
        /*001c*/ 	.word	0x00000000
        /*0020*/ 	.short	0x0001
        /*0022*/ 	.short	0x0038
        /*0024*/ 	.byte	0x00, 0xf5, 0x21, 0x00


	//----- nvinfo : EIATTR_KPARAM_INFO
	.align		4
.L_33:
        /*0028*/ 	.byte	0x04, 0x17
        /*002a*/ 	.short	(.L_35 - .L_34)
.L_34:
        /*002c*/ 	.word	0x00000000
        /*0030*/ 	.short	0x0000
        /*0032*/ 	.short	0x0000
        /*0034*/ 	.byte	0x00, 0xf0, 0xe1, 0x00


	//----- nvinfo : EIATTR_SPARSE_MMA_MASK
	.align		4
.L_35:
        /*0038*/ 	.byte	0x03, 0x50
        /*003a*/ 	.short	0x0000


	//----- nvinfo : EIATTR_MAXREG_COUNT
	.align		4
        /*003c*/ 	.byte	0x03, 0x1b
        /*003e*/ 	.short	0x00ff


	//----- nvinfo : EIATTR_MERCURY_ISA_VERSION
	.align		4
        /*0040*/ 	.byte	0x03, 0x5f
        /*0042*/ 	.short	0x0101


	//----- nvinfo : EIATTR_VRC_CTA_INIT_COUNT
	.align		4
        /*0044*/ 	.byte	0x02, 0x4a
	.zero		1
	.zero		1


	//----- nvinfo : EIATTR_EXIT_INSTR_OFFSETS
	.align		4
        /*0048*/ 	.byte	0x04, 0x1c
        /*004a*/ 	.short	(.L_37 - .L_36)


	//   ....[0]....
.L_36:
        /*004c*/ 	.word	0x000002e0


	//----- nvinfo : EIATTR_CBANK_PARAM_SIZE
	.align		4
.L_37:
        /*0050*/ 	.byte	0x03, 0x19
        /*0052*/ 	.short	0x0048


	//----- nvinfo : EIATTR_PARAM_CBANK
	.align		4
        /*0054*/ 	.byte	0x04, 0x0a
        /*0056*/ 	.short	(.L_39 - .L_38)
	.align		4
.L_38:
        /*0058*/ 	.word	index@(.nv.constant0._Z14heptaMatrixMul12sparseMatrixPfS0_)
        /*005c*/ 	.short	0x0380
        /*005e*/ 	.short	0x0048


	//----- nvinfo : EIATTR_SW_WAR
	.align		4
.L_39:
        /*0060*/ 	.byte	0x04, 0x36
        /*0062*/ 	.short	(.L_41 - .L_40)
.L_40:
        /*0064*/ 	.word	0x00000008
.L_41:


//--------------------- .nv.callgraph             --------------------------
	.section	.nv.callgraph,"",@"SHT_CUDA_CALLGRAPH"
	.align	4
	.sectionentsize	8
	.align		4
        /*0000*/ 	.word	0x00000000
	.align		4
        /*0004*/ 	.word	0xffffffff
	.align		4
        /*0008*/ 	.word	0x00000000
	.align		4
        /*000c*/ 	.word	0xfffffffe
	.align		4
        /*0010*/ 	.word	0x00000000
	.align		4
        /*0014*/ 	.word	0xfffffffd
	.align		4
        /*0018*/ 	.word	0x00000000
	.align		4
        /*001c*/ 	.word	0xfffffffc


//--------------------- .text._Z23heptaMatrixMulSharedMem12sparseMatrixPfS0_ --------------------------
	.section	.text._Z23heptaMatrixMulSharedMem12sparseMatrixPfS0_,"ax",@progbits
	.align	128
        .global         _Z23heptaMatrixMulSharedMem12sparseMatrixPfS0_
        .type           _Z23heptaMatrixMulSharedMem12sparseMatrixPfS0_,@function
        .size           _Z23heptaMatrixMulSharedMem12sparseMatrixPfS0_,(.L_x_5 - _Z23heptaMatrixMulSharedMem12sparseMatrixPfS0_)
        .other          _Z23heptaMatrixMulSharedMem12sparseMatrixPfS0_,@"STO_CUDA_ENTRY STV_DEFAULT"
_Z23heptaMatrixMulSharedMem12sparseMatrixPfS0_:
.text._Z23heptaMatrixMulSharedMem12sparseMatrixPfS0_:
[----:B------:R-:W-:Y:S01]  /*0000*/  LDC R1, c[0x0][0x37c] ;  /* 0x0000df00ff017b82 */ /* 0x000fe20000000800 */
[----:B------:R-:W0:Y:S07]  /*0010*/  S2R R0, SR_TID.X ;  /* 0x0000000000007919 */ /* 0x000e2e0000002100 */
[----:B------:R-:W1:Y:S01]  /*0020*/  LDC R25, c[0x0][0x360] ;  /* 0x0000d800ff197b82 */ /* 0x000e620000000800 */
[----:B------:R-:W2:Y:S01]  /*0030*/  LDCU.64 UR6, c[0x0][0x358] ;  /* 0x00006b00ff0677ac */ /* 0x000ea20008000a00 */
[----:B------:R-:W-:Y:S06]  /*0040*/  BSSY.RECONVERGENT B0, `(.L_x_0) ;  /* 0x000001d000007945 */ /* 0x000fec0003800200 */
[----:B------:R-:W3:Y:S08]  /*0050*/  S2UR UR4, SR_CTAID.X ;  /* 0x00000000000479c3 */ /* 0x000ef00000002500 */
[----:B------:R-:W4:Y:S08]  /*0060*/  LDC.64 R16, c[0x0][0x3a8] ;  /* 0x0000ea00ff107b82 */ /* 0x000f300000000a00 */
[----:B------:R-:W2:Y:S01]  /*0070*/  LDC.64 R14, c[0x0][0x3b0] ;  /* 0x0000ec00ff0e7b82 */ /* 0x000ea20000000a00 */
[----:B-1----:R-:W-:-:S04]  /*0080*/  IADD3 R11, PT, PT, R25, 0xf, RZ ;  /* 0x0000000f190b7810 */ /* 0x002fc80007ffe0ff */
[----:B0-----:R-:W-:-:S03]  /*0090*/  ISETP.GE.U32.AND P0, PT, R0, R11, PT ;  /* 0x0000000b0000720c */ /* 0x001fc60003f06070 */
[----:B------:R-:W0:Y:S01]  /*00a0*/  LDC.64 R12, c[0x0][0x3a0] ;  /* 0x0000e800ff0c7b82 */ /* 0x000e220000000a00 */
[----:B---3--:R-:W-:-:S07]  /*00b0*/  IMAD R11, R25, UR4, R0 ;  /* 0x00000004190b7c24 */ /* 0x008fce000f8e0200 */
[----:B------:R-:W1:Y:S01]  /*00c0*/  LDC.64 R8, c[0x0][0x398] ;  /* 0x0000e600ff087b82 */ /* 0x000e620000000a00 */
[----:B----4-:R-:W-:-:S07]  /*00d0*/  IMAD.WIDE R16, R11, 0x4, R16 ;  /* 0x000000040b107825 */ /* 0x010fce00078e0210 */
[----:B------:R-:W3:Y:S08]  /*00e0*/  LDC.64 R6, c[0x0][0x390] ;  /* 0x0000e400ff067b82 */ /* 0x000ef00000000a00 */
[----:B------:R-:W4:Y:S08]  /*00f0*/  LDC.64 R2, c[0x0][0x388] ;  /* 0x0000e200ff027b82 */ /* 0x000f300000000a00 */
[----:B------:R-:W0:Y:S01]  /*0100*/  LDC.64 R4, c[0x0][0x380] ;  /* 0x0000e000ff047b82 */ /* 0x000e220000000a00 */
[----:B--2---:R-:W-:Y:S05]  /*0110*/  @P0 BRA `(.L_x_1) ;  /* 0x00000000003c0947 */ /* 0x004fea0003800000 */
[----:B------:R-:W2:Y:S01]  /*0120*/  S2UR UR5, SR_CgaCtaId ;  /* 0x00000000000579c3 */ /* 0x000ea20000008800 */
[----:B------:R-:W-:Y:S01]  /*0130*/  UMOV UR4, 0x400 ;  /* 0x0000040000047882 */ /* 0x000fe20000000000 */
[----:B------:R-:W-:Y:S02]  /*0140*/  IADD3 R10, PT, PT, -R25, R0, RZ ;  /* 0x00000000190a7210 */ /* 0x000fe40007ffe1ff */
[----:B------:R-:W-:-:S04]  /*0150*/  MOV R23, R11 ;  /* 0x0000000b00177202 */ /* 0x000fc80000000f00 */
[----:B------:R-:W0:Y:S01]  /*0160*/  LDC.64 R18, c[0x0][0x3b8] ;  /* 0x0000ee00ff127b82 */ /* 0x000e220000000a00 */
[----:B--2---:R-:W-:-:S06]  /*0170*/  ULEA UR4, UR5, UR4, 0x18 ;  /* 0x0000000405047291 */ /* 0x004fcc000f8ec0ff */
[----:B------:R-:W-:-:S07]  /*0180*/  LEA R22, R0, UR4, 0x2 ;  /* 0x0000000400167c11 */ /* 0x000fce000f8e10ff */
.L_x_2:
[----:B0-----:R-:W-:-:S06]  /*0190*/  IMAD.WIDE.U32 R20, R23, 0x4, R18 ;  /* 0x0000000417147825 */ /* 0x001fcc00078e0012 */
[----:B------:R-:W2:Y:S01]  /*01a0*/  LDG.E R21, desc[UR6][R20.64] ;  /* 0x0000000614157981 */ /* 0x000ea2000c1e1900 */
[C---:B------:R-:W-:Y:S02]  /*01b0*/  IADD3 R10, PT, PT, R25.reuse, R10, RZ ;  /* 0x0000000a190a7210 */ /* 0x040fe40007ffe0ff */
[C---:B------:R-:W-:Y:S02]  /*01c0*/  IADD3 R23, PT, PT, R25.reuse, R23, RZ ;  /* 0x0000001719177210 */ /* 0x040fe40007ffe0ff */
[----:B------:R-:W-:Y:S01]  /*01d0*/  ISETP.GE.U32.AND P0, PT, R10, 0xf, PT ;  /* 0x0000000f0a00780c */ /* 0x000fe20003f06070 */
[----:B--2---:R0:W-:Y:S02]  /*01e0*/  STS [R22], R21 ;  /* 0x0000001516007388 */ /* 0x0041e40000000800 */
[----:B0-----:R-:W-:-:S10]  /*01f0*/  LEA R22, R25, R22, 0x2 ;  /* 0x0000001619167211 */ /* 0x001fd400078e10ff */
[----:B------:R-:W-:Y:S05]  /*0200*/  @!P0 BRA `(.L_x_2) ;  /* 0xfffffffc00e08947 */ /* 0x000fea000383ffff */
.L_x_1:
[----:B------:R-:W-:Y:S05]  /*0210*/  BSYNC.RECONVERGENT B0 ;  /* 0x0000000000007941 */ /* 0x000fea0003800200 */
.L_x_0:
[----:B------:R-:W-:Y:S01]  /*0220*/  BAR.SYNC.DEFER_BLOCKING 0x0 ;  /* 0x0000000000007b1d */ /* 0x000fe20000010000 */
[----:B------:R-:W-:-:S04]  /*0230*/  IMAD.WIDE R14, R11, 0x4, R14 ;  /* 0x000000040b0e7825 */ /* 0x000fc800078e020e */
[----:B0-----:R-:W-:-:S04]  /*0240*/  IMAD.WIDE R18, R11, 0x4, R12 ;  /* 0x000000040b127825 */ /* 0x001fc800078e020c */
[----:B-1----:R-:W-:-:S04]  /*0250*/  IMAD.WIDE R20, R11, 0x4, R8 ;  /* 0x000000040b147825 */ /* 0x002fc800078e0208 */
[C---:B---3--:R-:W-:Y:S01]  /*0260*/  IMAD.WIDE R22, R11.reuse, 0x4, R6 ;  /* 0x000000040b167825 */ /* 0x048fe200078e0206 */
[----:B------:R-:W2:Y:S04]  /*0270*/  LDG.E R10, desc[UR6][R16.64] ;  /* 0x00000006100a7981 */ /* 0x000ea8000c1e1900 */
[----:B------:R-:W3:Y:S04]  /*0280*/  LDG.E R12, desc[UR6][R14.64] ;  /* 0x000000060e0c7981 */ /* 0x000ee8000c1e1900 */
[----:B------:R-:W5:Y:S01]  /*0290*/  LDG.E R8, desc[UR6][R18.64] ;  /* 0x0000000612087981 */ /* 0x000f62000c1e1900 */
[----:B----4-:R-:W-:-:S03]  /*02a0*/  IMAD.WIDE R2, R11, 0x4, R2 ;  /* 0x000000040b027825 */ /* 0x010fc600078e0202 */
[----:B------:R-:W4:Y:S01]  /*02b0*/  LDG.E R6, desc[UR6][R20.64] ;  /* 0x0000000614067981 */ /* 0x000f22000c1e1900 */
[----:B------:R-:W-:-:S03]  /*02c0*/  IMAD.WIDE R4, R11, 0x4, R4 ;  /* 0x000000040b047825 */ /* 0x000fc600078e0204 */
[----:B------:R-:W4:Y:S04]  /*02d0*/  LDG.E R23, desc[UR6][R22.64] ;  /* 0x0000000616177981 */ /* 0x000f28000c1e1900 */
[----:B------:R0:W4:Y:S04]  /*02e0*/  LDG.E R25, desc[UR6][R2.64] ;  /* 0x0000000602197981 */ /* 0x000128000c1e1900 */
[----:B------:R1:W4:Y:S01]  /*02f0*/  LDG.E R5, desc[UR6][R4.64] ;  /* 0x0000000604057981 */ /* 0x000322000c1e1900 */
[----:B------:R-:W1:Y:S01]  /*0300*/  S2UR UR5, SR_CgaCtaId ;  /* 0x00000000000579c3 */ /* 0x000e620000008800 */
[----:B------:R-:W-:-:S07]  /*0310*/  UMOV UR4, 0x400 ;  /* 0x0000040000047882 */ /* 0x000fce0000000000 */
[----:B0-----:R-:W0:Y:S01]  /*0320*/  LDC.64 R2, c[0x0][0x3c0] ;  /* 0x0000f000ff027b82 */ /* 0x001e220000000a00 */
[----:B-1----:R-:W-:-:S06]  /*0330*/  ULEA UR4, UR5, UR4, 0x18 ;  /* 0x0000000405047291 */ /* 0x002fcc000f8ec0ff */
[----:B------:R-:W-:Y:S01]  /*0340*/  LEA R16, R0, UR4, 0x2 ;  /* 0x0000000400107c11 */ /* 0x000fe2000f8e10ff */
[----:B0-----:R-:W-:-:S04]  /*0350*/  IMAD.WIDE R2, R11, 0x4, R2 ;  /* 0x000000040b027825 */ /* 0x001fc800078e0202 */
[----:B------:R-:W2:Y:S04]  /*0360*/  LDS R9, [R16+0x14] ;  /* 0x0000140010097984 */ /* 0x000ea80000000800 */
[----:B------:R-:W3:Y:S04]  /*0370*/  LDS R7, [R16] ;  /* 0x0000000010077984 */ /* 0x000ee80000000800 */
[----:B------:R-:W5:Y:S04]  /*0380*/  LDS R0, [R16+0x18] ;  /* 0x0000180010007984 */ /* 0x000f680000000800 */
[----:B------:R-:W4:Y:S04]  /*0390*/  LDS R13, [R16+0x1c] ;  /* 0x00001c00100d7984 */ /* 0x000f280000000800 */
[----:B------:R-:W0:Y:S04]  /*03a0*/  LDS R14, [R16+0x20] ;  /* 0x00002000100e7984 */ /* 0x000e280000000800 */
[----:B------:R-:W1:Y:S04]  /*03b0*/  LDS R15, [R16+0x24] ;  /* 0x00002400100f7984 */ /* 0x000e680000000800 */
[----:B------:R-:W1:Y:S01]  /*03c0*/  LDS R4, [R16+0x38] ;  /* 0x0000380010047984 */ /* 0x000e620000000800 */
[----:B--2---:R-:W-:-:S04]  /*03d0*/  FMUL R9, R10, R9 ;  /* 0x000000090a097220 */ /* 0x004fc80000400000 */
[----:B---3--:R-:W-:-:S04]  /*03e0*/  FFMA R7, R12, R7, R9 ;  /* 0x000000070c077223 */ /* 0x008fc80000000009 */
[----:B-----5:R-:W-:-:S04]  /*03f0*/  FFMA R7, R8, R0, R7 ;  /* 0x0000000008077223 */ /* 0x020fc80000000007 */
[----:B----4-:R-:W-:-:S04]  /*0400*/  FFMA R6, R6, R13, R7 ;  /* 0x0000000d06067223 */ /* 0x010fc80000000007 */
[----:B0-----:R-:W-:-:S04]  /*0410*/  FFMA R6, R23, R14, R6 ;  /* 0x0000000e17067223 */ /* 0x001fc80000000006 */
[----:B-1----:R-:W-:-:S04]  /*0420*/  FFMA R6, R25, R15, R6 ;  /* 0x0000000f19067223 */ /* 0x002fc80000000006 */
[----:B------:R-:W-:-:S05]  /*0430*/  FFMA R5, R5, R4, R6 ;  /* 0x0000000405057223 */ /* 0x000fca0000000006 */
[----:B------:R-:W-:Y:S01]  /*0440*/  STG.E desc[UR6][R2.64], R5 ;  /* 0x0000000502007986 */ /* 0x000fe2000c101906 */
[----:B------:R-:W-:Y:S05]  /*0450*/  EXIT ;  /* 0x000000000000794d */ /* 0x000fea0003800000 */
.L_x_3:
[----:B------:R-:W-:-:S00]  /*0460*/  BRA `(.L_x_3) ;  /* 0xfffffffc00fc7947 */ /* 0x000fc0000383ffff */
[----:B------:R-:W-:-:S00]  /*0470*/  NOP ;  /* 0x0000000000007918 */ /* 0x000fc00000000000 */
        /* <DEDUP_REMOVED lines=8> */
.L_x_5:


//--------------------- .text._Z14heptaMatrixMul12sparseMatrixPfS0_ --------------------------
	.section	.text._Z14heptaMatrixMul12sparseMatrixPfS0_,"ax",@progbits
	.align	128
        .global         _Z14heptaMatrixMul12sparseMatrixPfS0_
        .type           _Z14heptaMatrixMul12sparseMatrixPfS0_,@function
        .size           _Z14heptaMatrixMul12sparseMatrixPfS0_,(.L_x_6 - _Z14heptaMatrixMul12sparseMatrixPfS0_)
        .other          _Z14heptaMatrixMul12sparseMatrixPfS0_,@"STO_CUDA_ENTRY STV_DEFAULT"
_Z14heptaMatrixMul12sparseMatrixPfS0_:
.text._Z14heptaMatrixMul12sparseMatrixPfS0_:
[----:B------:R-:W-:Y:S01]  /*0000*/  LDC R1, c[0x0][0x37c] ;  /* 0x0000df00ff017b82 */ /* 0x000fe20000000800 */
[----:B------:R-:W0:Y:S07]  /*0010*/  S2R R0, SR_TID.X ;  /* 0x0000000000007919 */ /* 0x000e2e0000002100 */
[----:B------:R-:W0:Y:S01]  /*0020*/  S2UR UR6, SR_CTAID.X ;  /* 0x00000000000679c3 */ /* 0x000e220000002500 */
[----:B------:R-:W1:Y:S07]  /*0030*/  LDCU.64 UR4, c[0x0][0x358] ;  /* 0x00006b00ff0477ac */ /* 0x000e6e0008000a00 */
[----:B------:R-:W0:Y:S08]  /*0040*/  LDC R9, c[0x0][0x360] ;  /* 0x0000d800ff097b82 */ /* 0x000e300000000800 */
[----:B------:R-:W2:Y:S08]  /*0050*/  LDC.64 R22, c[0x0][0x3a8] ;  /* 0x0000ea00ff167b82 */ /* 0x000eb00000000a00 */
[----:B------:R-:W3:Y:S08]  /*0060*/  LDC.64 R2, c[0x0][0x3b8] ;  /* 0x0000ee00ff027b82 */ /* 0x000ef00000000a00 */
[----:B------:R-:W4:Y:S01]  /*0070*/  LDC.64 R18, c[0x0][0x3b0] ;  /* 0x0000ec00ff127b82 */ /* 0x000f220000000a00 */
[----:B0-----:R-:W-:-:S07]  /*0080*/  IMAD R9, R9, UR6, R0 ;  /* 0x0000000609097c24 */ /* 0x001fce000f8e0200 */
[----:B------:R-:W0:Y:S01]  /*0090*/  LDC.64 R14, c[0x0][0x3a0] ;  /* 0x0000e800ff0e7b82 */ /* 0x000e220000000a00 */
[----:B--2---:R-:W-:-:S05]  /*00a0*/  IMAD.WIDE R22, R9, 0x4, R22 ;  /* 0x0000000409167825 */ /* 0x004fca00078e0216 */
[----:B-1----:R-:W2:Y:S02]  /*00b0*/  LDG.E R0, desc[UR4][R22.64] ;  /* 0x0000000416007981 */ /* 0x002ea4000c1e1900 */
[----:B------:R-:W1:Y:S01]  /*00c0*/  LDC.64 R16, c[0x0][0x398] ;  /* 0x0000e600ff107b82 */ /* 0x000e620000000a00 */
[----:B---3--:R-:W-:-:S05]  /*00d0*/  IMAD.WIDE R2, R9, 0x4, R2 ;  /* 0x0000000409027825 */ /* 0x008fca00078e0202 */
[----:B------:R-:W2:Y:S02]  /*00e0*/  LDG.E R11, desc[UR4][R2.64+0x14] ;  /* 0x00001404020b7981 */ /* 0x000ea4000c1e1900 */
[----:B------:R-:W3:Y:S01]  /*00f0*/  LDC.64 R12, c[0x0][0x390] ;  /* 0x0000e400ff0c7b82 */ /* 0x000ee20000000a00 */
[C---:B----4-:R-:W-:Y:S01]  /*0100*/  IMAD.WIDE R18, R9.reuse, 0x4, R18 ;  /* 0x0000000409127825 */ /* 0x050fe200078e0212 */
[----:B------:R-:W4:Y:S04]  /*0110*/  LDG.E R8, desc[UR4][R2.64] ;  /* 0x0000000402087981 */ /* 0x000f28000c1e1900 */
[----:B------:R-:W5:Y:S02]  /*0120*/  LDG.E R21, desc[UR4][R2.64+0x1c] ;  /* 0x00001c0402157981 */ /* 0x000f64000c1e1900 */
[----:B------:R-:W3:Y:S08]  /*0130*/  LDC.64 R6, c[0x0][0x388] ;  /* 0x0000e200ff067b82 */ /* 0x000ef00000000a00 */
[----:B------:R-:W3:Y:S01]  /*0140*/  LDC.64 R4, c[0x0][0x380] ;  /* 0x0000e000ff047b82 */ /* 0x000ee20000000a00 */
[C---:B0-----:R-:W-:Y:S01]  /*0150*/  IMAD.WIDE R24, R9.reuse, 0x4, R14 ;  /* 0x0000000409187825 */ /* 0x041fe200078e020e */
[----:B------:R-:W5:Y:S04]  /*0160*/  LDG.E R20, desc[UR4][R2.64+0x24] ;  /* 0x0000240402147981 */ /* 0x000f68000c1e1900 */
[----:B------:R0:W4:Y:S01]  /*0170*/  LDG.E R15, desc[UR4][R18.64] ;  /* 0x00000004120f7981 */ /* 0x000122000c1e1900 */
[----:B-1----:R-:W-:-:S03]  /*0180*/  IMAD.WIDE R26, R9, 0x4, R16 ;  /* 0x00000004091a7825 */ /* 0x002fc600078e0210 */
[----:B------:R-:W5:Y:S01]  /*0190*/  LDG.E R10, desc[UR4][R24.64] ;  /* 0x00000004180a7981 */ /* 0x000f62000c1e1900 */
[----:B---3--:R-:W-:-:S03]  /*01a0*/  IMAD.WIDE R12, R9, 0x4, R12 ;  /* 0x00000004090c7825 */ /* 0x008fc600078e020c */
[----:B------:R-:W5:Y:S01]  /*01b0*/  LDG.E R17, desc[UR4][R2.64+0x18] ;  /* 0x0000180402117981 */ /* 0x000f62000c1e1900 */
[----:B------:R-:W-:-:S03]  /*01c0*/  IMAD.WIDE R6, R9, 0x4, R6 ;  /* 0x0000000409067825 */ /* 0x000fc600078e0206 */
[----:B------:R-:W3:Y:S04]  /*01d0*/  LDG.E R14, desc[UR4][R26.64] ;  /* 0x000000041a0e7981 */ /* 0x000ee8000c1e1900 */
[----:B------:R-:W3:Y:S01]  /*01e0*/  LDG.E R13, desc[UR4][R12.64] ;  /* 0x000000040c0d7981 */ /* 0x000ee2000c1e1900 */
[----:B0-----:R-:W-:-:S03]  /*01f0*/  IMAD.WIDE R18, R9, 0x4, R4 ;  /* 0x0000000409127825 */ /* 0x001fc600078e0204 */
[----:B------:R-:W3:Y:S01]  /*0200*/  LDG.E R16, desc[UR4][R2.64+0x20] ;  /* 0x0000200402107981 */ /* 0x000ee2000c1e1900 */
[----:B------:R-:W0:Y:S03]  /*0210*/  LDC.64 R4, c[0x0][0x3c0] ;  /* 0x0000f000ff047b82 */ /* 0x000e260000000a00 */
[----:B------:R-:W3:Y:S04]  /*0220*/  LDG.E R6, desc[UR4][R6.64] ;  /* 0x0000000406067981 */ /* 0x000ee8000c1e1900 */
[----:B------:R-:W3:Y:S04]  /*0230*/  LDG.E R22, desc[UR4][R2.64+0x38] ;  /* 0x0000380402167981 */ /* 0x000ee8000c1e1900 */
[----:B------:R-:W3:Y:S01]  /*0240*/  LDG.E R19, desc[UR4][R18.64] ;  /* 0x0000000412137981 */ /* 0x000ee2000c1e1900 */
[----:B0-----:R-:W-:-:S04]  /*0250*/  IMAD.WIDE R4, R9, 0x4, R4 ;  /* 0x0000000409047825 */ /* 0x001fc800078e0204 */
[----:B--2---:R-:W-:-:S04]  /*0260*/  FMUL R0, R0, R11 ;  /* 0x0000000b00007220 */ /* 0x004fc80000400000 */
[----:B----4-:R-:W-:-:S04]  /*0270*/  FFMA R15, R15, R8, R0 ;  /* 0x000000080f0f7223 */ /* 0x010fc80000000000 */
[----:B-----5:R-:W-:-:S04]  /*0280*/  FFMA R15, R10, R17, R15 ;  /* 0x000000110a0f7223 */ /* 0x020fc8000000000f */
[----:B---3--:R-:W-:-:S04]  /*0290*/  FFMA R14, R14, R21, R15 ;  /* 0x000000150e0e7223 */ /* 0x008fc8000000000f */
[----:B------:R-:W-:-:S04]  /*02a0*/  FFMA R13, R13, R16, R14 ;  /* 0x000000100d0d7223 */ /* 0x000fc8000000000e */
[----:B------:R-:W-:-:S04]  /*02b0*/  FFMA R6, R6, R20, R13 ;  /* 0x0000001406067223 */ /* 0x000fc8000000000d */
[----:B------:R-:W-:-:S05]  /*02c0*/  FFMA R7, R19, R22, R6 ;  /* 0x0000001613077223 */ /* 0x000fca0000000006 */
[----:B------:R-:W-:Y:S01]  /*02d0*/  STG.E desc[UR4][R4.64], R7 ;  /* 0x0000000704007986 */ /* 0x000fe2000c101904 */
[----:B------:R-:W-:Y:S05]  /*02e0*/  EXIT ;  /* 0x000000000000794d */ /* 0x000fea0003800000 */
.L_x_4:
        /* <DEDUP_REMOVED lines=9> */
.L_x_6:


//--------------------- .nv.shared._Z23heptaMatrixMulSharedMem12sparseMatrixPfS0_ --------------------------
	.section	.nv.shared._Z23heptaMatrixMulSharedMem12sparseMatrixPfS0_,"aw",@nobits
	.sectionflags	@""
	.align	4
.nv.shared._Z23heptaMatrixMulSharedMem12sparseMatrixPfS0_:
	.zero		5180


//--------------------- .nv.shared.reserved.0     --------------------------
	.section	.nv.shared.reserved.0,"aw",@nobits
	.weak		__nv_reservedSMEM_offset_0_alias
	.size		__nv_reservedSMEM_offset_0_alias, 0, 64
	.other		__nv_reservedSMEM_offset_0_alias,@"STO_CUDA_RESERVED_SHARED STV_DEFAULT"
__nv_reservedSMEM_offset_0_alias:
	.zero		0
	.zero		64


//--------------------- .nv.constant0._Z23heptaMatrixMulSharedMem12sparseMatrixPfS0_ --------------------------
	.section	.nv.constant0._Z23heptaMatrixMulSharedMem12sparseMatrixPfS0_,"a",@progbits
	.sectionflags	@""
	.align	4
.nv.constant0._Z23heptaMatrixMulSharedMem12sparseMatrixPfS0_:
	.zero		968


//--------------------- .nv.constant0._Z14heptaMatrixMul12sparseMatrixPfS0_ --------------------------
	.section	.nv.constant0._Z14heptaMatrixMul12sparseMatrixPfS0_,"a",@progbits
	.sectionflags	@""
	.align	4
.nv.constant0._Z14heptaMatrixMul12sparseMatrixPfS0_:
	.zero		968


//--------------------- SYMBOLS --------------------------

	.type		.nv.reservedSmem.offset0,@object
	.size		.nv.reservedSmem.offset0,0x4
	.type		.nv.reservedSmem.cap,@object
	.size		.nv.reservedSmem.cap,0x4
